//
// Generated by NVIDIA NVVM Compiler
//
// Compiler Build ID: CL-36424714
// Cuda compilation tools, release 13.0, V13.0.88
// Based on NVVM 20.0.0
//

.version 9.0
.target sm_100
.address_size 64

	// .globl	_Z25subtract_darkframe_kernelPtPKti

.visible .entry _Z25subtract_darkframe_kernelPtPKti(
	.param .u64 .ptr .align 1 _Z25subtract_darkframe_kernelPtPKti_param_0,
	.param .u64 .ptr .align 1 _Z25subtract_darkframe_kernelPtPKti_param_1,
	.param .u32 _Z25subtract_darkframe_kernelPtPKti_param_2
)
{
	.reg .pred 	%p<2>;
	.reg .b32 	%r<19>;
	.reg .b64 	%rd<8>;

	ld.param.u64 	%rd1, [_Z25subtract_darkframe_kernelPtPKti_param_0];
	ld.param.u64 	%rd2, [_Z25subtract_darkframe_kernelPtPKti_param_1];
	ld.param.u32 	%r2, [_Z25subtract_darkframe_kernelPtPKti_param_2];
	mov.u32 	%r3, %ctaid.x;
	mov.u32 	%r4, %ntid.x;
	mov.u32 	%r5, %tid.x;
	mad.lo.s32 	%r1, %r3, %r4, %r5;
	setp.ge.s32 	%p1, %r1, %r2;
	@%p1 bra 	$L__BB0_2;
	cvta.to.global.u64 	%rd3, %rd1;
	cvta.to.global.u64 	%rd4, %rd2;
	shl.b32 	%r6, %r1, 2;
	mul.wide.s32 	%rd5, %r6, 2;
	add.s64 	%rd6, %rd3, %rd5;
	ld.global.u16 	%r7, [%rd6];
	add.s64 	%rd7, %rd4, %rd5;
	ld.global.u16 	%r8, [%rd7];
	sub.s32 	%r9, %r7, %r8;
	max.s32 	%r10, %r9, 0;
	st.global.u16 	[%rd6], %r10;
	ld.global.u16 	%r11, [%rd6+2];
	ld.global.u16 	%r12, [%rd7+2];
	sub.s32 	%r13, %r11, %r12;
	max.s32 	%r14, %r13, 0;
	st.global.u16 	[%rd6+2], %r14;
	ld.global.u16 	%r15, [%rd6+4];
	ld.global.u16 	%r16, [%rd7+4];
	sub.s32 	%r17, %r15, %r16;
	max.s32 	%r18, %r17, 0;
	st.global.u16 	[%rd6+4], %r18;
$L__BB0_2:
	ret;

}


// ===== COMPILED SASS (sm_100) =====

	.target	sm_100

	.elftype	@"ET_EXEC"


//--------------------- .note.nv.tkinfo           --------------------------
	.section	.note.nv.tkinfo,"",@"SHT_NOTE"
	.sectionflags	@"SHF_NOTE_NV_TKINFO"
	.tkinfo
        /*0018*/ 	.word	0x00000002
        /*0030*/ 	.string	""
        /*0030*/ 	.string	"ptxas"
        /*0030*/ 	.string	"Cuda compilation tools, release 13.0, V13.0.88"
        /*0030*/ 	.string	"Build cuda_13.0.r13.0/compiler.36424714_0"
        /*0030*/ 	.string	"-arch sm_100 -m 64 "



//--------------------- .note.nv.cuinfo           --------------------------
	.section	.note.nv.cuinfo,"",@"SHT_NOTE"
	.sectionflags	@"SHF_NOTE_NV_CUINFO"
        /*0018*/ 	.short	0x0002
        /*001a*/ 	.short	0x0064
        /*001c*/ 	.short	0x0082
	.zero		2


//--------------------- .nv.info                  --------------------------
	.section	.nv.info,"",@"SHT_CUDA_INFO"
	.align	4


	//----- nvinfo : EIATTR_REGCOUNT
	.align		4
        /*0000*/ 	.byte	0x04, 0x2f
        /*0002*/ 	.short	(.L_1 - .L_0)
	.align		4
.L_0:
        /*0004*/ 	.word	index@(_Z25subtract_darkframe_kernelPtPKti)
        /*0008*/ 	.word	0x0000000e


	//----- nvinfo : EIATTR_FRAME_SIZE
	.align		4
.L_1:
        /*000c*/ 	.byte	0x04, 0x11
        /*000e*/ 	.short	(.L_3 - .L_2)
	.align		4
.L_2:
        /*0010*/ 	.word	index@(_Z25subtract_darkframe_kernelPtPKti)
        /*0014*/ 	.word	0x00000000


	//----- nvinfo : EIATTR_MIN_STACK_SIZE
	.align		4
.L_3:
        /*0018*/ 	.byte	0x04, 0x12
        /*001a*/ 	.short	(.L_5 - .L_4)
	.align		4
.L_4:
        /*001c*/ 	.word	index@(_Z25subtract_darkframe_kernelPtPKti)
        /*0020*/ 	.word	0x00000000
.L_5:


//--------------------- .nv.compat                --------------------------
	.section	.nv.compat,"",@"SHT_CUDA_COMPAT_INFO"
	.align	4
        /*0000*/ 	.byte	0x02, 0x09, 0x00, 0x00, 0x02, 0x02, 0x01, 0x00, 0x02, 0x05, 0x05, 0x00, 0x03, 0x07, 0x01, 0x01
        /*0010*/ 	.byte	0x02, 0x03, 0x00, 0x00, 0x02, 0x06, 0x01, 0x00, 0x04, 0x0b, 0x08, 0x00, 0x09, 0x00, 0x00, 0x00
        /*0020*/ 	.byte	0x00, 0x00, 0x00, 0x00


//--------------------- .nv.info._Z25subtract_darkframe_kernelPtPKti --------------------------
	.section	.nv.info._Z25subtract_darkframe_kernelPtPKti,"",@"SHT_CUDA_INFO"
	.sectionflags	@""
	.align	4


	//----- nvinfo : EIATTR_CUDA_API_VERSION
	.align		4
        /*0000*/ 	.byte	0x04, 0x37
        /*0002*/ 	.short	(.L_7 - .L_6)
.L_6:
        /*0004*/ 	.word	0x00000082


	//----- nvinfo : EIATTR_KPARAM_INFO
	.align		4
.L_7:
        /*0008*/ 	.byte	0x04, 0x17
        /*000a*/ 	.short	(.L_9 - .L_8)
.L_8:
        /*000c*/ 	.word	0x00000000
        /*0010*/ 	.short	0x0002
        /*0012*/ 	.short	0x0010
        /*0014*/ 	.byte	0x00, 0xf0, 0x11, 0x00


	//----- nvinfo : EIATTR_KPARAM_INFO
	.align		4
.L_9:
        /*0018*/ 	.byte	0x04, 0x17
        /*001a*/ 	.short	(.L_11 - .L_10)
.L_10:
        /*001c*/ 	.word	0x00000000
        /*0020*/ 	.short	0x0001
        /*0022*/ 	.short	0x0008
        /*0024*/ 	.byte	0x00, 0xf5, 0x21, 0x00


	//----- nvinfo : EIATTR_KPARAM_INFO
	.align		4
.L_11:
        /*0028*/ 	.byte	0x04, 0x17
        /*002a*/ 	.short	(.L_13 - .L_12)
.L_12:
        /*002c*/ 	.word	0x00000000
        /*0030*/ 	.short	0x0000
        /*0032*/ 	.short	0x0000
        /*0034*/ 	.byte	0x00, 0xf5, 0x21, 0x00


	//----- nvinfo : EIATTR_SPARSE_MMA_MASK
	.align		4
.L_13:
        /*0038*/ 	.byte	0x03, 0x50
        /*003a*/ 	.short	0x0000


	//----- nvinfo : EIATTR_MAXREG_COUNT
	.align		4
        /*003c*/ 	.byte	0x03, 0x1b
        /*003e*/ 	.short	0x00ff


	//----- nvinfo : EIATTR_MERCURY_ISA_VERSION
	.align		4
        /*0040*/ 	.byte	0x03, 0x5f
        /*0042*/ 	.short	0x0101


	//----- nvinfo : EIATTR_VRC_CTA_INIT_COUNT
	.align		4
        /*0044*/ 	.byte	0x02, 0x4a
	.zero		1
	.zero		1


	//----- nvinfo : EIATTR_EXIT_INSTR_OFFSETS
	.align		4
        /*0048*/ 	.byte	0x04, 0x1c
        /*004a*/ 	.short	(.L_15 - .L_14)


	//   ....[0]....
.L_14:
        /*004c*/ 	.word	0x00000070


	//   ....[1]....
        /*0050*/ 	.word	0x000001a0


	//----- nvinfo : EIATTR_CBANK_PARAM_SIZE
	.align		4
.L_15:
        /*0054*/ 	.byte	0x03, 0x19
        /*0056*/ 	.short	0x0014


	//----- nvinfo : EIATTR_PARAM_CBANK
	.align		4
        /*0058*/ 	.byte	0x04, 0x0a
        /*005a*/ 	.short	(.L_17 - .L_16)
	.align		4
.L_16:
        /*005c*/ 	.word	index@(.nv.constant0._Z25subtract_darkframe_kernelPtPKti)
        /*0060*/ 	.short	0x0380
        /*0062*/ 	.short	0x0014


	//----- nvinfo : EIATTR_SW_WAR
	.align		4
.L_17:
        /*0064*/ 	.byte	0x04, 0x36
        /*0066*/ 	.short	(.L_19 - .L_18)
.L_18:
        /*0068*/ 	.word	0x00000008
.L_19:


//--------------------- .nv.callgraph             --------------------------
	.section	.nv.callgraph,"",@"SHT_CUDA_CALLGRAPH"
	.align	4
	.sectionentsize	8
	.align		4
        /*0000*/ 	.word	0x00000000
	.align		4
        /*0004*/ 	.word	0xffffffff
	.align		4
        /*0008*/ 	.word	0x00000000
	.align		4
        /*000c*/ 	.word	0xfffffffe
	.align		4
        /*0010*/ 	.word	0x00000000
	.align		4
        /*0014*/ 	.word	0xfffffffd
	.align		4
        /*0018*/ 	.word	0x00000000
	.align		4
        /*001c*/ 	.word	0xfffffffc


//--------------------- .text._Z25subtract_darkframe_kernelPtPKti --------------------------
	.section	.text._Z25subtract_darkframe_kernelPtPKti,"ax",@progbits
	.align	128
        .global         _Z25subtract_darkframe_kernelPtPKti
        .type           _Z25subtract_darkframe_kernelPtPKti,@function
        .size           _Z25subtract_darkframe_kernelPtPKti,(.L_x_1 - _Z25subtract_darkframe_kernelPtPKti)
        .other          _Z25subtract_darkframe_kernelPtPKti,@"STO_CUDA_ENTRY STV_DEFAULT"
_Z25subtract_darkframe_kernelPtPKti:
.text._Z25subtract_darkframe_kernelPtPKti:
[----:B------:R-:W-:Y:S01]  /*0000*/  LDC R1, c[0x0][0x37c] ;  /* 0x0000df00ff017b82 */ /* 0x000fe20000000800 */
[----:B------:R-:W0:Y:S07]  /*0010*/  S2R R3, SR_TID.X ;  /* 0x0000000000037919 */ /* 0x000e2e0000002100 */
[----:B------:R-:W0:Y:S01]  /*0020*/  S2UR UR4, SR_CTAID.X ;  /* 0x00000000000479c3 */ /* 0x000e220000002500 */
[----:B------:R-:W1:Y:S07]  /*0030*/  LDCU UR5, c[0x0][0x390] ;  /* 0x00007200ff0577ac */ /* 0x000e6e0008000800 */
[----:B------:R-:W0:Y:S02]  /*0040*/  LDC R0, c[0x0][0x360] ;  /* 0x0000d800ff007b82 */ /* 0x000e240000000800 */
[----:B0-----:R-:W-:-:S05]  /*0050*/  IMAD R0, R0, UR4, R3 ;  /* 0x0000000400007c24 */ /* 0x001fca000f8e0203 */
[----:B-1----:R-:W-:-:S13]  /*0060*/  ISETP.GE.AND P0, PT, R0, UR5, PT ;  /* 0x0000000500007c0c */ /* 0x002fda000bf06270 */
[----:B------:R-:W-:Y:S05]  /*0070*/  @P0 EXIT ;  /* 0x000000000000094d */ /* 0x000fea0003800000 */
[----:B------:R-:W0:Y:S01]  /*0080*/  LDC.64 R2, c[0x0][0x380] ;  /* 0x0000e000ff027b82 */ /* 0x000e220000000a00 */
[----:B------:R-:W1:Y:S01]  /*0090*/  LDCU.64 UR4, c[0x0][0x358] ;  /* 0x00006b00ff0477ac */ /* 0x000e620008000a00 */
[----:B------:R-:W-:-:S06]  /*00a0*/  SHF.L.U32 R7, R0, 0x2, RZ ;  /* 0x0000000200077819 */ /* 0x000fcc00000006ff */
[----:B------:R-:W2:Y:S01]  /*00b0*/  LDC.64 R4, c[0x0][0x388] ;  /* 0x0000e200ff047b82 */ /* 0x000ea20000000a00 */
[----:B0-----:R-:W-:-:S05]  /*00c0*/  IMAD.WIDE R2, R7, 0x2, R2 ;  /* 0x0000000207027825 */ /* 0x001fca00078e0202 */
[----:B-1----:R-:W3:Y:S01]  /*00d0*/  LDG.E.U16 R0, desc[UR4][R2.64] ;  /* 0x0000000402007981 */ /* 0x002ee2000c1e1500 */
[----:B--2---:R-:W-:-:S05]  /*00e0*/  IMAD.WIDE R4, R7, 0x2, R4 ;  /* 0x0000000207047825 */ /* 0x004fca00078e0204 */
[----:B------:R-:W3:Y:S02]  /*00f0*/  LDG.E.U16 R7, desc[UR4][R4.64] ;  /* 0x0000000404077981 */ /* 0x000ee4000c1e1500 */
[----:B---3--:R-:W-:Y:S02]  /*0100*/  VIADDMNMX R7, R0, -R7, RZ, !PT ;  /* 0x8000000700077246 */ /* 0x008fe400078001ff */
[----:B------:R-:W2:Y:S04]  /*0110*/  LDG.E.U16 R0, desc[UR4][R2.64+0x2] ;  /* 0x0000020402007981 */ /* 0x000ea8000c1e1500 */
[----:B------:R-:W-:Y:S04]  /*0120*/  STG.E.U16 desc[UR4][R2.64], R7 ;  /* 0x0000000702007986 */ /* 0x000fe8000c101504 */
[----:B------:R-:W2:Y:S02]  /*0130*/  LDG.E.U16 R9, desc[UR4][R4.64+0x2] ;  /* 0x0000020404097981 */ /* 0x000ea4000c1e1500 */
[----:B--2---:R-:W-:-:S02]  /*0140*/  VIADDMNMX R9, R0, -R9, RZ, !PT ;  /* 0x8000000900097246 */ /* 0x004fc400078001ff */
[----:B------:R-:W2:Y:S04]  /*0150*/  LDG.E.U16 R0, desc[UR4][R2.64+0x4] ;  /* 0x0000040402007981 */ /* 0x000ea8000c1e1500 */
[----:B------:R-:W-:Y:S04]  /*0160*/  STG.E.U16 desc[UR4][R2.64+0x2], R9 ;  /* 0x0000020902007986 */ /* 0x000fe8000c101504 */
[----:B------:R-:W2:Y:S02]  /*0170*/  LDG.E.U16 R11, desc[UR4][R4.64+0x4] ;  /* 0x00000404040b7981 */ /* 0x000ea4000c1e1500 */
[----:B--2---:R-:W-:-:S05]  /*0180*/  VIADDMNMX R11, R0, -R11, RZ, !PT ;  /* 0x8000000b000b7246 */ /* 0x004fca00078001ff */
[----:B------:R-:W-:Y:S01]  /*0190*/  STG.E.U16 desc[UR4][R2.64+0x4], R11 ;  /* 0x0000040b02007986 */ /* 0x000fe2000c101504 */
[----:B------:R-:W-:Y:S05]  /*01a0*/  EXIT ;  /* 0x000000000000794d */ /* 0x000fea0003800000 */
.L_x_0:
[----:B------:R-:W-:-:S00]  /*01b0*/  BRA `(.L_x_0) ;  /* 0xfffffffc00fc7947 */ /* 0x000fc0000383ffff */
[----:B------:R-:W-:-:S00]  /*01c0*/  NOP ;  /* 0x0000000000007918 */ /* 0x000fc00000000000 */
        /* <DEDUP_REMOVED lines=11> */
.L_x_1:


//--------------------- .nv.shared.reserved.0     --------------------------
	.section	.nv.shared.reserved.0,"aw",@nobits
	.weak		__nv_reservedSMEM_offset_0_alias
	.size		__nv_reservedSMEM_offset_0_alias, 0, 64
	.other		__nv_reservedSMEM_offset_0_alias,@"STO_CUDA_RESERVED_SHARED STV_DEFAULT"
__nv_reservedSMEM_offset_0_alias:
	.zero		0
	.zero		64


//--------------------- .nv.constant0._Z25subtract_darkframe_kernelPtPKti --------------------------
	.section	.nv.constant0._Z25subtract_darkframe_kernelPtPKti,"a",@progbits
	.sectionflags	@""
	.align	4
.nv.constant0._Z25subtract_darkframe_kernelPtPKti:
	.zero		916


//--------------------- SYMBOLS --------------------------

	.type		.nv.reservedSmem.offset0,@object
	.size		.nv.reservedSmem.offset0,0x4
